//
// Generated by NVIDIA NVVM Compiler
//
// Compiler Build ID: CL-36424714
// Cuda compilation tools, release 13.0, V13.0.88
// Based on NVVM 20.0.0
//

.version 9.0
.target sm_100
.address_size 64

	// .globl	_Z12calcu2DArrayP7double2S0_S0_S0_iiS0_
.extern .func  (.param .b32 func_retval0) vprintf
(
	.param .b64 vprintf_param_0,
	.param .b64 vprintf_param_1
)
;
.global .align 1 .b8 $str$4[16] = {109, 97, 106, 111, 114, 95, 100, 105, 109, 58, 32, 37, 100, 32, 10};
.global .align 1 .b8 $str$5[16] = {109, 105, 110, 111, 114, 95, 100, 105, 109, 58, 32, 37, 100, 32, 10};
.global .align 1 .b8 $str$6[54] = {95, 95, 103, 108, 111, 98, 97, 108, 95, 116, 105, 100, 95, 120, 32, 95, 95, 103, 108, 111, 98, 97, 108, 95, 116, 105, 100, 95, 121, 32, 58, 32, 37, 100, 44, 32, 37, 100, 32, 108, 111, 99, 97, 116, 105, 111, 110, 58, 32, 37, 100, 32, 10};

.visible .entry _Z12calcu2DArrayP7double2S0_S0_S0_iiS0_(
	.param .u64 .ptr .align 1 _Z12calcu2DArrayP7double2S0_S0_S0_iiS0__param_0,
	.param .u64 .ptr .align 1 _Z12calcu2DArrayP7double2S0_S0_S0_iiS0__param_1,
	.param .u64 .ptr .align 1 _Z12calcu2DArrayP7double2S0_S0_S0_iiS0__param_2,
	.param .u64 .ptr .align 1 _Z12calcu2DArrayP7double2S0_S0_S0_iiS0__param_3,
	.param .u32 _Z12calcu2DArrayP7double2S0_S0_S0_iiS0__param_4,
	.param .u32 _Z12calcu2DArrayP7double2S0_S0_S0_iiS0__param_5,
	.param .u64 .ptr .align 1 _Z12calcu2DArrayP7double2S0_S0_S0_iiS0__param_6
)
{
	.local .align 8 .b8 	__local_depot0[16];
	.reg .b64 	%SP;
	.reg .b64 	%SPL;
	.reg .pred 	%p<5>;
	.reg .b32 	%r<40>;
	.reg .b64 	%rd<11>;

	mov.u64 	%SPL, __local_depot0;
	cvta.local.u64 	%SP, %SPL;
	ld.param.u32 	%r16, [_Z12calcu2DArrayP7double2S0_S0_S0_iiS0__param_4];
	ld.param.u32 	%r17, [_Z12calcu2DArrayP7double2S0_S0_S0_iiS0__param_5];
	add.u64 	%rd2, %SP, 0;
	add.u64 	%rd1, %SPL, 0;
	mov.u32 	%r18, %ctaid.x;
	mov.u32 	%r19, %ntid.x;
	mov.u32 	%r20, %tid.x;
	mad.lo.s32 	%r1, %r18, %r19, %r20;
	mov.u32 	%r21, %ctaid.y;
	mov.u32 	%r22, %ntid.y;
	mov.u32 	%r23, %tid.y;
	mad.lo.s32 	%r2, %r21, %r22, %r23;
	min.s32 	%r3, %r16, %r17;
	shl.b32 	%r4, %r3, 1;
	or.b32  	%r5, %r4, 1;
	max.s32 	%r24, %r16, %r17;
	shl.b32 	%r25, %r24, 1;
	or.b32  	%r6, %r25, 1;
	or.b32  	%r26, %r18, %r21;
	or.b32  	%r27, %r26, %r20;
	or.b32  	%r28, %r27, %r23;
	setp.ne.s32 	%p1, %r28, 0;
	@%p1 bra 	$L__BB0_2;
	st.local.u32 	[%rd1], %r6;
	mov.u64 	%rd3, $str$4;
	cvta.global.u64 	%rd4, %rd3;
	{ // callseq 0, 0
	.param .b64 param0;
	st.param.b64 	[param0], %rd4;
	.param .b64 param1;
	st.param.b64 	[param1], %rd2;
	.param .b32 retval0;
	call.uni (retval0), 
	vprintf, 
	(
	param0, 
	param1
	);
	ld.param.b32 	%r29, [retval0];
	} // callseq 0
	st.local.u32 	[%rd1], %r5;
	mov.u64 	%rd6, $str$5;
	cvta.global.u64 	%rd7, %rd6;
	{ // callseq 1, 0
	.param .b64 param0;
	st.param.b64 	[param0], %rd7;
	.param .b64 param1;
	st.param.b64 	[param1], %rd2;
	.param .b32 retval0;
	call.uni (retval0), 
	vprintf, 
	(
	param0, 
	param1
	);
	ld.param.b32 	%r31, [retval0];
	} // callseq 1
$L__BB0_2:
	max.s32 	%r34, %r4, 0;
	neg.s32 	%r7, %r34;
	mul.lo.s32 	%r8, %r5, %r6;
	mov.b32 	%r37, 0;
	mov.u64 	%rd8, $str$6;
$L__BB0_3:
	setp.lt.s32 	%p2, %r3, 0;
	@%p2 bra 	$L__BB0_6;
	mad.lo.s32 	%r38, %r8, %r37, %r2;
	mov.u32 	%r39, %r7;
$L__BB0_5:
	st.local.v2.u32 	[%rd1], {%r1, %r2};
	st.local.u32 	[%rd1+8], %r38;
	cvta.global.u64 	%rd9, %rd8;
	{ // callseq 2, 0
	.param .b64 param0;
	st.param.b64 	[param0], %rd9;
	.param .b64 param1;
	st.param.b64 	[param1], %rd2;
	.param .b32 retval0;
	call.uni (retval0), 
	vprintf, 
	(
	param0, 
	param1
	);
	ld.param.b32 	%r35, [retval0];
	} // callseq 2
	add.s32 	%r39, %r39, 1;
	add.s32 	%r38, %r38, %r6;
	setp.ne.s32 	%p3, %r39, 1;
	@%p3 bra 	$L__BB0_5;
$L__BB0_6:
	add.s32 	%r37, %r37, 1;
	setp.ne.s32 	%p4, %r37, 8;
	@%p4 bra 	$L__BB0_3;
	ret;

}


// ===== COMPILED SASS (sm_100) =====

	.target	sm_100

	.elftype	@"ET_EXEC"


//--------------------- .note.nv.tkinfo           --------------------------
	.section	.note.nv.tkinfo,"",@"SHT_NOTE"
	.sectionflags	@"SHF_NOTE_NV_TKINFO"
	.tkinfo
        /*0018*/ 	.word	0x00000002
        /*0030*/ 	.string	""
        /*0030*/ 	.string	"ptxas"
        /*0030*/ 	.string	"Cuda compilation tools, release 13.0, V13.0.88"
        /*0030*/ 	.string	"Build cuda_13.0.r13.0/compiler.36424714_0"
        /*0030*/ 	.string	"-arch sm_100 -m 64 "



//--------------------- .note.nv.cuinfo           --------------------------
	.section	.note.nv.cuinfo,"",@"SHT_NOTE"
	.sectionflags	@"SHF_NOTE_NV_CUINFO"
        /*0018*/ 	.short	0x0002
        /*001a*/ 	.short	0x0064
        /*001c*/ 	.short	0x0082
	.zero		2


//--------------------- .nv.info                  --------------------------
	.section	.nv.info,"",@"SHT_CUDA_INFO"
	.align	4


	//----- nvinfo : EIATTR_REGCOUNT
	.align		4
        /*0000*/ 	.byte	0x04, 0x2f
        /*0002*/ 	.short	(.L_4 - .L_3)
	.align		4
.L_3:
        /*0004*/ 	.word	index@(_Z12calcu2DArrayP7double2S0_S0_S0_iiS0_)
        /*0008*/ 	.word	0x0000001f


	//----- nvinfo : EIATTR_FRAME_SIZE
	.align		4
.L_4:
        /*000c*/ 	.byte	0x04, 0x11
        /*000e*/ 	.short	(.L_6 - .L_5)
	.align		4
.L_5:
        /*0010*/ 	.word	index@(_Z12calcu2DArrayP7double2S0_S0_S0_iiS0_)
        /*0014*/ 	.word	0x00000010


	//----- nvinfo : EIATTR_MIN_STACK_SIZE
	.align		4
.L_6:
        /*0018*/ 	.byte	0x04, 0x12
        /*001a*/ 	.short	(.L_8 - .L_7)
	.align		4
.L_7:
        /*001c*/ 	.word	index@(_Z12calcu2DArrayP7double2S0_S0_S0_iiS0_)
        /*0020*/ 	.word	0x00000010
.L_8:


//--------------------- .nv.compat                --------------------------
	.section	.nv.compat,"",@"SHT_CUDA_COMPAT_INFO"
	.align	4
        /*0000*/ 	.byte	0x02, 0x09, 0x00, 0x00, 0x02, 0x02, 0x01, 0x00, 0x02, 0x05, 0x05, 0x00, 0x03, 0x07, 0x01, 0x01
        /*0010*/ 	.byte	0x02, 0x03, 0x00, 0x00, 0x02, 0x06, 0x01, 0x00, 0x04, 0x0b, 0x08, 0x00, 0x09, 0x00, 0x00, 0x00
        /*0020*/ 	.byte	0x00, 0x00, 0x00, 0x00


//--------------------- .nv.info._Z12calcu2DArrayP7double2S0_S0_S0_iiS0_ --------------------------
	.section	.nv.info._Z12calcu2DArrayP7double2S0_S0_S0_iiS0_,"",@"SHT_CUDA_INFO"
	.sectionflags	@""
	.align	4


	//----- nvinfo : EIATTR_CUDA_API_VERSION
	.align		4
        /*0000*/ 	.byte	0x04, 0x37
        /*0002*/ 	.short	(.L_10 - .L_9)
.L_9:
        /*0004*/ 	.word	0x00000082


	//----- nvinfo : EIATTR_KPARAM_INFO
	.align		4
.L_10:
        /*0008*/ 	.byte	0x04, 0x17
        /*000a*/ 	.short	(.L_12 - .L_11)
.L_11:
        /*000c*/ 	.word	0x00000000
        /*0010*/ 	.short	0x0006
        /*0012*/ 	.short	0x0028
        /*0014*/ 	.byte	0x00, 0xf5, 0x21, 0x00


	//----- nvinfo : EIATTR_KPARAM_INFO
	.align		4
.L_12:
        /*0018*/ 	.byte	0x04, 0x17
        /*001a*/ 	.short	(.L_14 - .L_13)
.L_13:
        /*001c*/ 	.word	0x00000000
        /*0020*/ 	.short	0x0005
        /*0022*/ 	.short	0x0024
        /*0024*/ 	.byte	0x00, 0xf0, 0x11, 0x00


	//----- nvinfo : EIATTR_KPARAM_INFO
	.align		4
.L_14:
        /*0028*/ 	.byte	0x04, 0x17
        /*002a*/ 	.short	(.L_16 - .L_15)
.L_15:
        /*002c*/ 	.word	0x00000000
        /*0030*/ 	.short	0x0004
        /*0032*/ 	.short	0x0020
        /*0034*/ 	.byte	0x00, 0xf0, 0x11, 0x00


	//----- nvinfo : EIATTR_KPARAM_INFO
	.align		4
.L_16:
        /*0038*/ 	.byte	0x04, 0x17
        /*003a*/ 	.short	(.L_18 - .L_17)
.L_17:
        /*003c*/ 	.word	0x00000000
        /*0040*/ 	.short	0x0003
        /*0042*/ 	.short	0x0018
        /*0044*/ 	.byte	0x00, 0xf5, 0x21, 0x00


	//----- nvinfo : EIATTR_KPARAM_INFO
	.align		4
.L_18:
        /*0048*/ 	.byte	0x04, 0x17
        /*004a*/ 	.short	(.L_20 - .L_19)
.L_19:
        /*004c*/ 	.word	0x00000000
        /*0050*/ 	.short	0x0002
        /*0052*/ 	.short	0x0010
        /*0054*/ 	.byte	0x00, 0xf5, 0x21, 0x00


	//----- nvinfo : EIATTR_KPARAM_INFO
	.align		4
.L_20:
        /*0058*/ 	.byte	0x04, 0x17
        /*005a*/ 	.short	(.L_22 - .L_21)
.L_21:
        /*005c*/ 	.word	0x00000000
        /*0060*/ 	.short	0x0001
        /*0062*/ 	.short	0x0008
        /*0064*/ 	.byte	0x00, 0xf5, 0x21, 0x00


	//----- nvinfo : EIATTR_KPARAM_INFO
	.align		4
.L_22:
        /*0068*/ 	.byte	0x04, 0x17
        /*006a*/ 	.short	(.L_24 - .L_23)
.L_23:
        /*006c*/ 	.word	0x00000000
        /*0070*/ 	.short	0x0000
        /*0072*/ 	.short	0x0000
        /*0074*/ 	.byte	0x00, 0xf5, 0x21, 0x00


	//----- nvinfo : EIATTR_SPARSE_MMA_MASK
	.align		4
.L_24:
        /*0078*/ 	.byte	0x03, 0x50
        /*007a*/ 	.short	0x0000


	//----- nvinfo : EIATTR_MAXREG_COUNT
	.align		4
        /*007c*/ 	.byte	0x03, 0x1b
        /*007e*/ 	.short	0x00ff


	//----- nvinfo : EIATTR_EXTERNS
	.align		4
        /*0080*/ 	.byte	0x04, 0x0f
        /*0082*/ 	.short	(.L_26 - .L_25)


	//   ....[0]....
	.align		4
.L_25:
        /*0084*/ 	.word	index@(vprintf)


	//----- nvinfo : EIATTR_MERCURY_ISA_VERSION
	.align		4
.L_26:
        /*0088*/ 	.byte	0x03, 0x5f
        /*008a*/ 	.short	0x0101


	//----- nvinfo : EIATTR_VRC_CTA_INIT_COUNT
	.align		4
        /*008c*/ 	.byte	0x02, 0x4a
	.zero		1
	.zero		1


	//----- nvinfo : EIATTR_SYSCALL_OFFSETS
	.align		4
        /*0090*/ 	.byte	0x04, 0x46
        /*0092*/ 	.short	(.L_28 - .L_27)


	//   ....[0]....
.L_27:
        /*0094*/ 	.word	0x00000210


	//   ....[1]....
        /*0098*/ 	.word	0x000002a0


	//   ....[2]....
        /*009c*/ 	.word	0x00000420


	//----- nvinfo : EIATTR_EXIT_INSTR_OFFSETS
	.align		4
.L_28:
        /*00a0*/ 	.byte	0x04, 0x1c
        /*00a2*/ 	.short	(.L_30 - .L_29)


	//   ....[0]....
.L_29:
        /*00a4*/ 	.word	0x000004a0


	//----- nvinfo : EIATTR_CRS_STACK_SIZE
	.align		4
.L_30:
        /*00a8*/ 	.byte	0x04, 0x1e
        /*00aa*/ 	.short	(.L_32 - .L_31)
.L_31:
        /*00ac*/ 	.word	0x00000000


	//----- nvinfo : EIATTR_CBANK_PARAM_SIZE
	.align		4
.L_32:
        /*00b0*/ 	.byte	0x03, 0x19
        /*00b2*/ 	.short	0x0030


	//----- nvinfo : EIATTR_PARAM_CBANK
	.align		4
        /*00b4*/ 	.byte	0x04, 0x0a
        /*00b6*/ 	.short	(.L_34 - .L_33)
	.align		4
.L_33:
        /*00b8*/ 	.word	index@(.nv.constant0._Z12calcu2DArrayP7double2S0_S0_S0_iiS0_)
        /*00bc*/ 	.short	0x0380
        /*00be*/ 	.short	0x0030


	//----- nvinfo : EIATTR_SW_WAR
	.align		4
.L_34:
        /*00c0*/ 	.byte	0x04, 0x36
        /*00c2*/ 	.short	(.L_36 - .L_35)
.L_35:
        /*00c4*/ 	.word	0x00000008
.L_36:


//--------------------- .nv.callgraph             --------------------------
	.section	.nv.callgraph,"",@"SHT_CUDA_CALLGRAPH"
	.align	4
	.sectionentsize	8
	.align		4
        /*0000*/ 	.word	0x00000000
	.align		4
        /*0004*/ 	.word	0xffffffff
	.align		4
        /*0008*/ 	.word	index@(_Z12calcu2DArrayP7double2S0_S0_S0_iiS0_)
	.align		4
        /*000c*/ 	.word	index@(vprintf)
	.align		4
        /*0010*/ 	.word	0x00000000
	.align		4
        /*0014*/ 	.word	0xfffffffe
	.align		4
        /*0018*/ 	.word	0x00000000
	.align		4
        /*001c*/ 	.word	0xfffffffd
	.align		4
        /*0020*/ 	.word	0x00000000
	.align		4
        /*0024*/ 	.word	0xfffffffc


//--------------------- .nv.constant4             --------------------------
	.section	.nv.constant4,"a",@progbits
	.align	8
	.align		8
.nv.constant4:
        /*0000*/ 	.dword	vprintf
	.align		8
        /*0008*/ 	.dword	$str$4
	.align		8
        /*0010*/ 	.dword	$str$5
	.align		8
        /*0018*/ 	.dword	$str$6


//--------------------- .text._Z12calcu2DArrayP7double2S0_S0_S0_iiS0_ --------------------------
	.section	.text._Z12calcu2DArrayP7double2S0_S0_S0_iiS0_,"ax",@progbits
	.align	128
        .global         _Z12calcu2DArrayP7double2S0_S0_S0_iiS0_
        .type           _Z12calcu2DArrayP7double2S0_S0_S0_iiS0_,@function
        .size           _Z12calcu2DArrayP7double2S0_S0_S0_iiS0_,(.L_x_8 - _Z12calcu2DArrayP7double2S0_S0_S0_iiS0_)
        .other          _Z12calcu2DArrayP7double2S0_S0_S0_iiS0_,@"STO_CUDA_ENTRY STV_DEFAULT"
_Z12calcu2DArrayP7double2S0_S0_S0_iiS0_:
.text._Z12calcu2DArrayP7double2S0_S0_S0_iiS0_:
[----:B------:R-:W0:Y:S01]  /*0000*/  LDC R1, c[0x0][0x37c] ;  /* 0x0000df00ff017b82 */ /* 0x000e220000000800 */
[----:B------:R-:W1:Y:S07]  /*0010*/  S2R R3, SR_TID.X ;  /* 0x0000000000037919 */ /* 0x000e6e0000002100 */
[----:B------:R-:W1:Y:S01]  /*0020*/  S2UR UR6, SR_CTAID.X ;  /* 0x00000000000679c3 */ /* 0x000e620000002500 */
[----:B------:R-:W2:Y:S01]  /*0030*/  LDCU UR5, c[0x0][0x2fc] ;  /* 0x00005f80ff0577ac */ /* 0x000ea20008000800 */
[----:B0-----:R-:W-:Y:S01]  /*0040*/  VIADD R1, R1, 0xfffffff0 ;  /* 0xfffffff001017836 */ /* 0x001fe20000000000 */
[----:B------:R-:W1:Y:S01]  /*0050*/  S2R R2, SR_CTAID.Y ;  /* 0x0000000000027919 */ /* 0x000e620000002600 */
[----:B------:R-:W-:Y:S01]  /*0060*/  BSSY.RECONVERGENT B6, `(.L_x_0) ;  /* 0x0000025000067945 */ /* 0x000fe20003800200 */
[----:B------:R-:W0:Y:S01]  /*0070*/  LDCU UR4, c[0x0][0x2f8] ;  /* 0x00005f00ff0477ac */ /* 0x000e220008000800 */
[----:B------:R-:W3:Y:S02]  /*0080*/  S2R R17, SR_TID.Y ;  /* 0x0000000000117919 */ /* 0x000ee40000002200 */
[----:B------:R-:W4:Y:S08]  /*0090*/  LDC.64 R18, c[0x0][0x3a0] ;  /* 0x0000e800ff127b82 */ /* 0x000f300000000a00 */
[----:B------:R-:W5:Y:S01]  /*00a0*/  LDC R16, c[0x0][0x360] ;  /* 0x0000d800ff107b82 */ /* 0x000f620000000800 */
[----:B------:R-:W5:Y:S01]  /*00b0*/  LDCU UR7, c[0x0][0x364] ;  /* 0x00006c80ff0777ac */ /* 0x000f620008000800 */
[----:B0-----:R-:W-:-:S05]  /*00c0*/  IADD3 R23, P1, PT, R1, UR4, RZ ;  /* 0x0000000401177c10 */ /* 0x001fca000ff3e0ff */
[----:B--2---:R-:W-:Y:S01]  /*00d0*/  IMAD.X R22, RZ, RZ, UR5, P1 ;  /* 0x00000005ff167e24 */ /* 0x004fe200088e06ff */
[CC--:B----4-:R-:W-:Y:S02]  /*00e0*/  VIMNMX R27, PT, PT, R18.reuse, R19.reuse, PT ;  /* 0x00000013121b7248 */ /* 0x0d0fe40003fe0100 */
[----:B------:R-:W-:Y:S02]  /*00f0*/  VIMNMX R19, PT, PT, R18, R19, !PT ;  /* 0x0000001312137248 */ /* 0x000fe40007fe0100 */
[----:B-1----:R-:W-:Y:S01]  /*0100*/  LOP3.LUT R0, R3, UR6, R2, 0xfe, !PT ;  /* 0x0000000603007c12 */ /* 0x002fe2000f8efe02 */
[----:B------:R-:W-:Y:S01]  /*0110*/  IMAD.SHL.U32 R24, R27, 0x2, RZ ;  /* 0x000000021b187824 */ /* 0x000fe200078e00ff */
[----:B------:R-:W-:Y:S02]  /*0120*/  LEA R19, R19, 0x1, 0x1 ;  /* 0x0000000113137811 */ /* 0x000fe400078e08ff */
[----:B---3--:R-:W-:Y:S01]  /*0130*/  LOP3.LUT P0, RZ, R0, R17, RZ, 0xfc, !PT ;  /* 0x0000001100ff7212 */ /* 0x008fe2000780fcff */
[----:B-----5:R-:W-:Y:S01]  /*0140*/  IMAD R16, R16, UR6, R3 ;  /* 0x0000000610107c24 */ /* 0x020fe2000f8e0203 */
[----:B------:R-:W-:Y:S01]  /*0150*/  IADD3 R18, PT, PT, R24, 0x1, RZ ;  /* 0x0000000118127810 */ /* 0x000fe20007ffe0ff */
[----:B------:R-:W-:-:S10]  /*0160*/  IMAD R17, R2, UR7, R17 ;  /* 0x0000000702117c24 */ /* 0x000fd4000f8e0211 */
[----:B------:R-:W-:Y:S05]  /*0170*/  @P0 BRA `(.L_x_1) ;  /* 0x00000000004c0947 */ /* 0x000fea0003800000 */
[----:B------:R-:W-:Y:S01]  /*0180*/  MOV R25, 0x0 ;  /* 0x0000000000197802 */ /* 0x000fe20000000f00 */
[----:B------:R0:W-:Y:S01]  /*0190*/  STL [R1], R19 ;  /* 0x0000001301007387 */ /* 0x0001e20000100800 */
[----:B------:R-:W1:Y:S01]  /*01a0*/  LDCU.64 UR4, c[0x4][0x8] ;  /* 0x01000100ff0477ac */ /* 0x000e620008000a00 */
[----:B------:R-:W-:Y:S01]  /*01b0*/  IMAD.MOV.U32 R6, RZ, RZ, R23 ;  /* 0x000000ffff067224 */ /* 0x000fe200078e0017 */
[----:B------:R0:W2:Y:S01]  /*01c0*/  LDC.64 R2, c[0x4][R25] ;  /* 0x0100000019027b82 */ /* 0x0000a20000000a00 */
[----:B------:R-:W-:Y:S01]  /*01d0*/  MOV R7, R22 ;  /* 0x0000001600077202 */ /* 0x000fe20000000f00 */
[----:B-1----:R-:W-:Y:S02]  /*01e0*/  IMAD.U32 R4, RZ, RZ, UR4 ;  /* 0x00000004ff047e24 */ /* 0x002fe4000f8e00ff */
[----:B0-----:R-:W-:-:S07]  /*01f0*/  IMAD.U32 R5, RZ, RZ, UR5 ;  /* 0x00000005ff057e24 */ /* 0x001fce000f8e00ff */
[----:B------:R-:W-:-:S07]  /*0200*/  LEPC R20, `(.L_x_2) ;  /* 0x000000001014794e */ /* 0x000fce0000000000 */
[----:B--2---:R-:W-:Y:S05]  /*0210*/  CALL.ABS.NOINC R2 ;  /* 0x0000000002007343 */ /* 0x004fea0003c00000 */
.L_x_2:
[----:B------:R0:W-:Y:S01]  /*0220*/  STL [R1], R18 ;  /* 0x0000001201007387 */ /* 0x0001e20000100800 */
[----:B------:R0:W1:Y:S01]  /*0230*/  LDC.64 R2, c[0x4][R25] ;  /* 0x0100000019027b82 */ /* 0x0000620000000a00 */
[----:B------:R-:W2:Y:S01]  /*0240*/  LDCU.64 UR4, c[0x4][0x10] ;  /* 0x01000200ff0477ac */ /* 0x000ea20008000a00 */
[----:B------:R-:W-:Y:S01]  /*0250*/  IMAD.MOV.U32 R6, RZ, RZ, R23 ;  /* 0x000000ffff067224 */ /* 0x000fe200078e0017 */
[----:B------:R-:W-:Y:S01]  /*0260*/  MOV R7, R22 ;  /* 0x0000001600077202 */ /* 0x000fe20000000f00 */
[----:B--2---:R-:W-:Y:S02]  /*0270*/  IMAD.U32 R4, RZ, RZ, UR4 ;  /* 0x00000004ff047e24 */ /* 0x004fe4000f8e00ff */
[----:B0-----:R-:W-:-:S07]  /*0280*/  IMAD.U32 R5, RZ, RZ, UR5 ;  /* 0x00000005ff057e24 */ /* 0x001fce000f8e00ff */
[----:B------:R-:W-:-:S07]  /*0290*/  LEPC R20, `(.L_x_1) ;  /* 0x000000001014794e */ /* 0x000fce0000000000 */
[----:B-1----:R-:W-:Y:S05]  /*02a0*/  CALL.ABS.NOINC R2 ;  /* 0x0000000002007343 */ /* 0x002fea0003c00000 */
.L_x_1:
[----:B------:R-:W-:Y:S05]  /*02b0*/  BSYNC.RECONVERGENT B6 ;  /* 0x0000000000067941 */ /* 0x000fea0003800200 */
.L_x_0:
[----:B------:R-:W-:Y:S01]  /*02c0*/  VIMNMX R24, PT, PT, RZ, R24, !PT ;  /* 0x00000018ff187248 */ /* 0x000fe20007fe0100 */
[----:B------:R-:W-:Y:S02]  /*02d0*/  IMAD R25, R18, R19, RZ ;  /* 0x0000001312197224 */ /* 0x000fe400078e02ff */
[----:B------:R-:W-:Y:S02]  /*02e0*/  IMAD.MOV.U32 R26, RZ, RZ, RZ ;  /* 0x000000ffff1a7224 */ /* 0x000fe400078e00ff */
[----:B------:R-:W-:-:S07]  /*02f0*/  IMAD.MOV R24, RZ, RZ, -R24 ;  /* 0x000000ffff187224 */ /* 0x000fce00078e0a18 */
.L_x_6:
[----:B------:R-:W-:-:S13]  /*0300*/  ISETP.GE.AND P0, PT, R27, RZ, PT ;  /* 0x000000ff1b00720c */ /* 0x000fda0003f06270 */
[----:B------:R-:W-:Y:S05]  /*0310*/  @!P0 BRA `(.L_x_3) ;  /* 0x0000000000548947 */ /* 0x000fea0003800000 */
[----:B------:R-:W-:Y:S01]  /*0320*/  BSSY.RECONVERGENT B6, `(.L_x_3) ;  /* 0x0000014000067945 */ /* 0x000fe20003800200 */
[----:B------:R-:W-:Y:S01]  /*0330*/  IMAD R18, R25, R26, R17 ;  /* 0x0000001a19127224 */ /* 0x000fe200078e0211 */
[----:B------:R-:W-:-:S07]  /*0340*/  MOV R2, R24 ;  /* 0x0000001800027202 */ /* 0x000fce0000000f00 */
.L_x_5:
[----:B------:R-:W-:Y:S01]  /*0350*/  MOV R8, 0x0 ;  /* 0x0000000000087802 */ /* 0x000fe20000000f00 */
[----:B------:R0:W-:Y:S01]  /*0360*/  STL.64 [R1], R16 ;  /* 0x0000001001007387 */ /* 0x0001e20000100a00 */
[----:B------:R-:W1:Y:S01]  /*0370*/  LDCU.64 UR4, c[0x4][0x18] ;  /* 0x01000300ff0477ac */ /* 0x000e620008000a00 */
[----:B------:R-:W-:Y:S02]  /*0380*/  VIADD R2, R2, 0x1 ;  /* 0x0000000102027836 */ /* 0x000fe40000000000 */
[----:B------:R0:W-:Y:S01]  /*0390*/  STL [R1+0x8], R18 ;  /* 0x0000081201007387 */ /* 0x0001e20000100800 */
[----:B------:R-:W2:Y:S01]  /*03a0*/  LDC.64 R8, c[0x4][R8] ;  /* 0x0100000008087b82 */ /* 0x000ea20000000a00 */
[----:B------:R-:W-:Y:S01]  /*03b0*/  IMAD.MOV.U32 R6, RZ, RZ, R23 ;  /* 0x000000ffff067224 */ /* 0x000fe200078e0017 */
[----:B------:R-:W-:Y:S01]  /*03c0*/  ISETP.NE.AND P0, PT, R2, 0x1, PT ;  /* 0x000000010200780c */ /* 0x000fe20003f05270 */
[----:B------:R-:W-:-:S03]  /*03d0*/  IMAD.MOV.U32 R7, RZ, RZ, R22 ;  /* 0x000000ffff077224 */ /* 0x000fc600078e0016 */
[----:B------:R-:W-:Y:S01]  /*03e0*/  P2R R28, PR, RZ, 0x1 ;  /* 0x00000001ff1c7803 */ /* 0x000fe20000000000 */
[----:B-1----:R-:W-:Y:S01]  /*03f0*/  IMAD.U32 R4, RZ, RZ, UR4 ;  /* 0x00000004ff047e24 */ /* 0x002fe2000f8e00ff */
[----:B0-----:R-:W-:-:S07]  /*0400*/  MOV R5, UR5 ;  /* 0x0000000500057c02 */ /* 0x001fce0008000f00 */
[----:B------:R-:W-:-:S07]  /*0410*/  LEPC R20, `(.L_x_4) ;  /* 0x000000001014794e */ /* 0x000fce0000000000 */
[----:B--2---:R-:W-:Y:S05]  /*0420*/  CALL.ABS.NOINC R8 ;  /* 0x0000000008007343 */ /* 0x004fea0003c00000 */
.L_x_4:
[----:B------:R-:W-:Y:S02]  /*0430*/  ISETP.NE.AND P6, PT, R28, RZ, PT ;  /* 0x000000ff1c00720c */ /* 0x000fe40003fc5270 */
[----:B------:R-:W-:-:S11]  /*0440*/  IADD3 R18, PT, PT, R19, R18, RZ ;  /* 0x0000001213127210 */ /* 0x000fd60007ffe0ff */
[----:B------:R-:W-:Y:S05]  /*0450*/  @P6 BRA `(.L_x_5) ;  /* 0xfffffffc00bc6947 */ /* 0x000fea000383ffff */
[----:B------:R-:W-:Y:S05]  /*0460*/  BSYNC.RECONVERGENT B6 ;  /* 0x0000000000067941 */ /* 0x000fea0003800200 */
.L_x_3:
[----:B------:R-:W-:-:S05]  /*0470*/  VIADD R26, R26, 0x1 ;  /* 0x000000011a1a7836 */ /* 0x000fca0000000000 */
[----:B------:R-:W-:-:S13]  /*0480*/  ISETP.NE.AND P0, PT, R26, 0x8, PT ;  /* 0x000000081a00780c */ /* 0x000fda0003f05270 */
[----:B------:R-:W-:Y:S05]  /*0490*/  @P0 BRA `(.L_x_6) ;  /* 0xfffffffc00980947 */ /* 0x000fea000383ffff */
[----:B------:R-:W-:Y:S05]  /*04a0*/  EXIT ;  /* 0x000000000000794d */ /* 0x000fea0003800000 */
.L_x_7:
[----:B------:R-:W-:-:S00]  /*04b0*/  BRA `(.L_x_7) ;  /* 0xfffffffc00fc7947 */ /* 0x000fc0000383ffff */
[----:B------:R-:W-:-:S00]  /*04c0*/  NOP ;  /* 0x0000000000007918 */ /* 0x000fc00000000000 */
        /* <DEDUP_REMOVED lines=11> */
.L_x_8:


//--------------------- .nv.global.init           --------------------------
	.section	.nv.global.init,"aw",@progbits
.nv.global.init:
	.type		$str$4,@object
	.size		$str$4,($str$5 - $str$4)
$str$4:
        /*0000*/ 	.byte	0x6d, 0x61, 0x6a, 0x6f, 0x72, 0x5f, 0x64, 0x69, 0x6d, 0x3a, 0x20, 0x25, 0x64, 0x20, 0x0a, 0x00
	.type		$str$5,@object
	.size		$str$5,($str$6 - $str$5)
$str$5:
        /*0010*/ 	.byte	0x6d, 0x69, 0x6e, 0x6f, 0x72, 0x5f, 0x64, 0x69, 0x6d, 0x3a, 0x20, 0x25, 0x64, 0x20, 0x0a, 0x00
	.type		$str$6,@object
	.size		$str$6,(.L_2 - $str$6)
$str$6:
        /*0020*/ 	.byte	0x5f, 0x5f, 0x67, 0x6c, 0x6f, 0x62, 0x61, 0x6c, 0x5f, 0x74, 0x69, 0x64, 0x5f, 0x78, 0x20, 0x5f
        /*0030*/ 	.byte	0x5f, 0x67, 0x6c, 0x6f, 0x62, 0x61, 0x6c, 0x5f, 0x74, 0x69, 0x64, 0x5f, 0x79, 0x20, 0x3a, 0x20
        /*0040*/ 	.byte	0x25, 0x64, 0x2c, 0x20, 0x25, 0x64, 0x20, 0x6c, 0x6f, 0x63, 0x61, 0x74, 0x69, 0x6f, 0x6e, 0x3a
        /*0050*/ 	.byte	0x20, 0x25, 0x64, 0x20, 0x0a, 0x00
.L_2:


//--------------------- .nv.shared.reserved.0     --------------------------
	.section	.nv.shared.reserved.0,"aw",@nobits
	.weak		__nv_reservedSMEM_offset_0_alias
	.size		__nv_reservedSMEM_offset_0_alias, 0, 64
	.other		__nv_reservedSMEM_offset_0_alias,@"STO_CUDA_RESERVED_SHARED STV_DEFAULT"
__nv_reservedSMEM_offset_0_alias:
	.zero		0
	.zero		64


//--------------------- .nv.constant0._Z12calcu2DArrayP7double2S0_S0_S0_iiS0_ --------------------------
	.section	.nv.constant0._Z12calcu2DArrayP7double2S0_S0_S0_iiS0_,"a",@progbits
	.sectionflags	@""
	.align	4
.nv.constant0._Z12calcu2DArrayP7double2S0_S0_S0_iiS0_:
	.zero		944


//--------------------- SYMBOLS --------------------------

	.type		.nv.reservedSmem.offset0,@object
	.size		.nv.reservedSmem.offset0,0x4
	.type		vprintf,@function
